//
// Generated by NVIDIA NVVM Compiler
//
// Compiler Build ID: CL-36424714
// Cuda compilation tools, release 13.0, V13.0.88
// Based on NVVM 20.0.0
//

.version 9.0
.target sm_100
.address_size 64

	// .globl	_Z16smallCorrelationPfS_i

.visible .entry _Z16smallCorrelationPfS_i(
	.param .u64 .ptr .align 1 _Z16smallCorrelationPfS_i_param_0,
	.param .u64 .ptr .align 1 _Z16smallCorrelationPfS_i_param_1,
	.param .u32 _Z16smallCorrelationPfS_i_param_2
)
{
	.reg .pred 	%p<2>;
	.reg .b32 	%r<7>;
	.reg .b32 	%f<5>;
	.reg .b64 	%rd<9>;

	ld.param.u64 	%rd1, [_Z16smallCorrelationPfS_i_param_0];
	ld.param.u64 	%rd2, [_Z16smallCorrelationPfS_i_param_1];
	ld.param.u32 	%r2, [_Z16smallCorrelationPfS_i_param_2];
	mov.u32 	%r3, %ctaid.x;
	mov.u32 	%r4, %ntid.x;
	mov.u32 	%r5, %tid.x;
	mad.lo.s32 	%r1, %r3, %r4, %r5;
	setp.ge.s32 	%p1, %r1, %r2;
	@%p1 bra 	$L__BB0_2;
	cvta.to.global.u64 	%rd3, %rd2;
	cvta.to.global.u64 	%rd4, %rd1;
	shl.b32 	%r6, %r1, 1;
	mul.wide.s32 	%rd5, %r6, 4;
	add.s64 	%rd6, %rd3, %rd5;
	ld.global.f32 	%f1, [%rd6];
	ld.global.f32 	%f2, [%rd6+4];
	mul.f32 	%f3, %f2, %f2;
	fma.rn.f32 	%f4, %f1, %f1, %f3;
	mul.wide.s32 	%rd7, %r1, 4;
	add.s64 	%rd8, %rd4, %rd7;
	st.global.f32 	[%rd8], %f4;
$L__BB0_2:
	ret;

}


// ===== COMPILED SASS (sm_100) =====

	.target	sm_100

	.elftype	@"ET_EXEC"


//--------------------- .note.nv.tkinfo           --------------------------
	.section	.note.nv.tkinfo,"",@"SHT_NOTE"
	.sectionflags	@"SHF_NOTE_NV_TKINFO"
	.tkinfo
        /*0018*/ 	.word	0x00000002
        /*0030*/ 	.string	""
        /*0030*/ 	.string	"ptxas"
        /*0030*/ 	.string	"Cuda compilation tools, release 13.0, V13.0.88"
        /*0030*/ 	.string	"Build cuda_13.0.r13.0/compiler.36424714_0"
        /*0030*/ 	.string	"-arch sm_100 -m 64 "



//--------------------- .note.nv.cuinfo           --------------------------
	.section	.note.nv.cuinfo,"",@"SHT_NOTE"
	.sectionflags	@"SHF_NOTE_NV_CUINFO"
        /*0018*/ 	.short	0x0002
        /*001a*/ 	.short	0x0064
        /*001c*/ 	.short	0x0082
	.zero		2


//--------------------- .nv.info                  --------------------------
	.section	.nv.info,"",@"SHT_CUDA_INFO"
	.align	4


	//----- nvinfo : EIATTR_REGCOUNT
	.align		4
        /*0000*/ 	.byte	0x04, 0x2f
        /*0002*/ 	.short	(.L_1 - .L_0)
	.align		4
.L_0:
        /*0004*/ 	.word	index@(_Z16smallCorrelationPfS_i)
        /*0008*/ 	.word	0x0000000c


	//----- nvinfo : EIATTR_FRAME_SIZE
	.align		4
.L_1:
        /*000c*/ 	.byte	0x04, 0x11
        /*000e*/ 	.short	(.L_3 - .L_2)
	.align		4
.L_2:
        /*0010*/ 	.word	index@(_Z16smallCorrelationPfS_i)
        /*0014*/ 	.word	0x00000000


	//----- nvinfo : EIATTR_MIN_STACK_SIZE
	.align		4
.L_3:
        /*0018*/ 	.byte	0x04, 0x12
        /*001a*/ 	.short	(.L_5 - .L_4)
	.align		4
.L_4:
        /*001c*/ 	.word	index@(_Z16smallCorrelationPfS_i)
        /*0020*/ 	.word	0x00000000
.L_5:


//--------------------- .nv.compat                --------------------------
	.section	.nv.compat,"",@"SHT_CUDA_COMPAT_INFO"
	.align	4
        /*0000*/ 	.byte	0x02, 0x09, 0x00, 0x00, 0x02, 0x02, 0x01, 0x00, 0x02, 0x05, 0x05, 0x00, 0x03, 0x07, 0x01, 0x01
        /*0010*/ 	.byte	0x02, 0x03, 0x00, 0x00, 0x02, 0x06, 0x01, 0x00, 0x04, 0x0b, 0x08, 0x00, 0x09, 0x00, 0x00, 0x00
        /*0020*/ 	.byte	0x00, 0x00, 0x00, 0x00


//--------------------- .nv.info._Z16smallCorrelationPfS_i --------------------------
	.section	.nv.info._Z16smallCorrelationPfS_i,"",@"SHT_CUDA_INFO"
	.sectionflags	@""
	.align	4


	//----- nvinfo : EIATTR_CUDA_API_VERSION
	.align		4
        /*0000*/ 	.byte	0x04, 0x37
        /*0002*/ 	.short	(.L_7 - .L_6)
.L_6:
        /*0004*/ 	.word	0x00000082


	//----- nvinfo : EIATTR_KPARAM_INFO
	.align		4
.L_7:
        /*0008*/ 	.byte	0x04, 0x17
        /*000a*/ 	.short	(.L_9 - .L_8)
.L_8:
        /*000c*/ 	.word	0x00000000
        /*0010*/ 	.short	0x0002
        /*0012*/ 	.short	0x0010
        /*0014*/ 	.byte	0x00, 0xf0, 0x11, 0x00


	//----- nvinfo : EIATTR_KPARAM_INFO
	.align		4
.L_9:
        /*0018*/ 	.byte	0x04, 0x17
        /*001a*/ 	.short	(.L_11 - .L_10)
.L_10:
        /*001c*/ 	.word	0x00000000
        /*0020*/ 	.short	0x0001
        /*0022*/ 	.short	0x0008
        /*0024*/ 	.byte	0x00, 0xf5, 0x21, 0x00


	//----- nvinfo : EIATTR_KPARAM_INFO
	.align		4
.L_11:
        /*0028*/ 	.byte	0x04, 0x17
        /*002a*/ 	.short	(.L_13 - .L_12)
.L_12:
        /*002c*/ 	.word	0x00000000
        /*0030*/ 	.short	0x0000
        /*0032*/ 	.short	0x0000
        /*0034*/ 	.byte	0x00, 0xf5, 0x21, 0x00


	//----- nvinfo : EIATTR_SPARSE_MMA_MASK
	.align		4
.L_13:
        /*0038*/ 	.byte	0x03, 0x50
        /*003a*/ 	.short	0x0000


	//----- nvinfo : EIATTR_MAXREG_COUNT
	.align		4
        /*003c*/ 	.byte	0x03, 0x1b
        /*003e*/ 	.short	0x00ff


	//----- nvinfo : EIATTR_MERCURY_ISA_VERSION
	.align		4
        /*0040*/ 	.byte	0x03, 0x5f
        /*0042*/ 	.short	0x0101


	//----- nvinfo : EIATTR_VRC_CTA_INIT_COUNT
	.align		4
        /*0044*/ 	.byte	0x02, 0x4a
	.zero		1
	.zero		1


	//----- nvinfo : EIATTR_EXIT_INSTR_OFFSETS
	.align		4
        /*0048*/ 	.byte	0x04, 0x1c
        /*004a*/ 	.short	(.L_15 - .L_14)


	//   ....[0]....
.L_14:
        /*004c*/ 	.word	0x00000070


	//   ....[1]....
        /*0050*/ 	.word	0x00000130


	//----- nvinfo : EIATTR_CBANK_PARAM_SIZE
	.align		4
.L_15:
        /*0054*/ 	.byte	0x03, 0x19
        /*0056*/ 	.short	0x0014


	//----- nvinfo : EIATTR_PARAM_CBANK
	.align		4
        /*0058*/ 	.byte	0x04, 0x0a
        /*005a*/ 	.short	(.L_17 - .L_16)
	.align		4
.L_16:
        /*005c*/ 	.word	index@(.nv.constant0._Z16smallCorrelationPfS_i)
        /*0060*/ 	.short	0x0380
        /*0062*/ 	.short	0x0014


	//----- nvinfo : EIATTR_SW_WAR
	.align		4
.L_17:
        /*0064*/ 	.byte	0x04, 0x36
        /*0066*/ 	.short	(.L_19 - .L_18)
.L_18:
        /*0068*/ 	.word	0x00000008
.L_19:


//--------------------- .nv.callgraph             --------------------------
	.section	.nv.callgraph,"",@"SHT_CUDA_CALLGRAPH"
	.align	4
	.sectionentsize	8
	.align		4
        /*0000*/ 	.word	0x00000000
	.align		4
        /*0004*/ 	.word	0xffffffff
	.align		4
        /*0008*/ 	.word	0x00000000
	.align		4
        /*000c*/ 	.word	0xfffffffe
	.align		4
        /*0010*/ 	.word	0x00000000
	.align		4
        /*0014*/ 	.word	0xfffffffd
	.align		4
        /*0018*/ 	.word	0x00000000
	.align		4
        /*001c*/ 	.word	0xfffffffc


//--------------------- .text._Z16smallCorrelationPfS_i --------------------------
	.section	.text._Z16smallCorrelationPfS_i,"ax",@progbits
	.align	128
        .global         _Z16smallCorrelationPfS_i
        .type           _Z16smallCorrelationPfS_i,@function
        .size           _Z16smallCorrelationPfS_i,(.L_x_1 - _Z16smallCorrelationPfS_i)
        .other          _Z16smallCorrelationPfS_i,@"STO_CUDA_ENTRY STV_DEFAULT"
_Z16smallCorrelationPfS_i:
.text._Z16smallCorrelationPfS_i:
[----:B------:R-:W-:Y:S01]  /*0000*/  LDC R1, c[0x0][0x37c] ;  /* 0x0000df00ff017b82 */ /* 0x000fe20000000800 */
[----:B------:R-:W0:Y:S07]  /*0010*/  S2R R0, SR_TID.X ;  /* 0x0000000000007919 */ /* 0x000e2e0000002100 */
[----:B------:R-:W0:Y:S01]  /*0020*/  S2UR UR4, SR_CTAID.X ;  /* 0x00000000000479c3 */ /* 0x000e220000002500 */
[----:B------:R-:W1:Y:S07]  /*0030*/  LDCU UR5, c[0x0][0x390] ;  /* 0x00007200ff0577ac */ /* 0x000e6e0008000800 */
[----:B------:R-:W0:Y:S02]  /*0040*/  LDC R7, c[0x0][0x360] ;  /* 0x0000d800ff077b82 */ /* 0x000e240000000800 */
[----:B0-----:R-:W-:-:S05]  /*0050*/  IMAD R7, R7, UR4, R0 ;  /* 0x0000000407077c24 */ /* 0x001fca000f8e0200 */
[----:B-1----:R-:W-:-:S13]  /*0060*/  ISETP.GE.AND P0, PT, R7, UR5, PT ;  /* 0x0000000507007c0c */ /* 0x002fda000bf06270 */
[----:B------:R-:W-:Y:S05]  /*0070*/  @P0 EXIT ;  /* 0x000000000000094d */ /* 0x000fea0003800000 */
[----:B------:R-:W0:Y:S01]  /*0080*/  LDC.64 R2, c[0x0][0x388] ;  /* 0x0000e200ff027b82 */ /* 0x000e220000000a00 */
[----:B------:R-:W1:Y:S01]  /*0090*/  LDCU.64 UR4, c[0x0][0x358] ;  /* 0x00006b00ff0477ac */ /* 0x000e620008000a00 */
[----:B------:R-:W-:-:S05]  /*00a0*/  SHF.L.U32 R5, R7, 0x1, RZ ;  /* 0x0000000107057819 */ /* 0x000fca00000006ff */
[----:B0-----:R-:W-:Y:S02]  /*00b0*/  IMAD.WIDE R2, R5, 0x4, R2 ;  /* 0x0000000405027825 */ /* 0x001fe400078e0202 */
[----:B------:R-:W0:Y:S03]  /*00c0*/  LDC.64 R4, c[0x0][0x380] ;  /* 0x0000e000ff047b82 */ /* 0x000e260000000a00 */
[----:B-1----:R-:W2:Y:S04]  /*00d0*/  LDG.E R6, desc[UR4][R2.64+0x4] ;  /* 0x0000040402067981 */ /* 0x002ea8000c1e1900 */
[----:B------:R-:W3:Y:S01]  /*00e0*/  LDG.E R0, desc[UR4][R2.64] ;  /* 0x0000000402007981 */ /* 0x000ee2000c1e1900 */
[----:B0-----:R-:W-:-:S04]  /*00f0*/  IMAD.WIDE R4, R7, 0x4, R4 ;  /* 0x0000000407047825 */ /* 0x001fc800078e0204 */
[----:B--2---:R-:W-:-:S04]  /*0100*/  FMUL R9, R6, R6 ;  /* 0x0000000606097220 */ /* 0x004fc80000400000 */
[----:B---3--:R-:W-:-:S05]  /*0110*/  FFMA R9, R0, R0, R9 ;  /* 0x0000000000097223 */ /* 0x008fca0000000009 */
[----:B------:R-:W-:Y:S01]  /*0120*/  STG.E desc[UR4][R4.64], R9 ;  /* 0x0000000904007986 */ /* 0x000fe2000c101904 */
[----:B------:R-:W-:Y:S05]  /*0130*/  EXIT ;  /* 0x000000000000794d */ /* 0x000fea0003800000 */
.L_x_0:
[----:B------:R-:W-:-:S00]  /*0140*/  BRA `(.L_x_0) ;  /* 0xfffffffc00fc7947 */ /* 0x000fc0000383ffff */
[----:B------:R-:W-:-:S00]  /*0150*/  NOP ;  /* 0x0000000000007918 */ /* 0x000fc00000000000 */
        /* <DEDUP_REMOVED lines=10> */
.L_x_1:


//--------------------- .nv.shared.reserved.0     --------------------------
	.section	.nv.shared.reserved.0,"aw",@nobits
	.weak		__nv_reservedSMEM_offset_0_alias
	.size		__nv_reservedSMEM_offset_0_alias, 0, 64
	.other		__nv_reservedSMEM_offset_0_alias,@"STO_CUDA_RESERVED_SHARED STV_DEFAULT"
__nv_reservedSMEM_offset_0_alias:
	.zero		0
	.zero		64


//--------------------- .nv.constant0._Z16smallCorrelationPfS_i --------------------------
	.section	.nv.constant0._Z16smallCorrelationPfS_i,"a",@progbits
	.sectionflags	@""
	.align	4
.nv.constant0._Z16smallCorrelationPfS_i:
	.zero		916


//--------------------- SYMBOLS --------------------------

	.type		.nv.reservedSmem.offset0,@object
	.size		.nv.reservedSmem.offset0,0x4
